//
// Generated by NVIDIA NVVM Compiler
//
// Compiler Build ID: CL-36424714
// Cuda compilation tools, release 13.0, V13.0.88
// Based on NVVM 20.0.0
//

.version 9.0
.target sm_100
.address_size 64

	// .globl	__raygen__renderFrame

.visible .entry __raygen__renderFrame()
{


	ret;

}


// ===== COMPILED SASS (sm_100) =====

	.target	sm_100

	.elftype	@"ET_EXEC"


//--------------------- .note.nv.tkinfo           --------------------------
	.section	.note.nv.tkinfo,"",@"SHT_NOTE"
	.sectionflags	@"SHF_NOTE_NV_TKINFO"
	.tkinfo
        /*0018*/ 	.word	0x00000002
        /*0030*/ 	.string	""
        /*0030*/ 	.string	"ptxas"
        /*0030*/ 	.string	"Cuda compilation tools, release 13.0, V13.0.88"
        /*0030*/ 	.string	"Build cuda_13.0.r13.0/compiler.36424714_0"
        /*0030*/ 	.string	"-arch sm_100 -m 64 "



//--------------------- .note.nv.cuinfo           --------------------------
	.section	.note.nv.cuinfo,"",@"SHT_NOTE"
	.sectionflags	@"SHF_NOTE_NV_CUINFO"
        /*0018*/ 	.short	0x0002
        /*001a*/ 	.short	0x0064
        /*001c*/ 	.short	0x0082
	.zero		2


//--------------------- .nv.info                  --------------------------
	.section	.nv.info,"",@"SHT_CUDA_INFO"
	.align	4


	//----- nvinfo : EIATTR_REGCOUNT
	.align		4
        /*0000*/ 	.byte	0x04, 0x2f
        /*0002*/ 	.short	(.L_1 - .L_0)
	.align		4
.L_0:
        /*0004*/ 	.word	index@(__raygen__renderFrame)
        /*0008*/ 	.word	0x00000004


	//----- nvinfo : EIATTR_FRAME_SIZE
	.align		4
.L_1:
        /*000c*/ 	.byte	0x04, 0x11
        /*000e*/ 	.short	(.L_3 - .L_2)
	.align		4
.L_2:
        /*0010*/ 	.word	index@(__raygen__renderFrame)
        /*0014*/ 	.word	0x00000000


	//----- nvinfo : EIATTR_MIN_STACK_SIZE
	.align		4
.L_3:
        /*0018*/ 	.byte	0x04, 0x12
        /*001a*/ 	.short	(.L_5 - .L_4)
	.align		4
.L_4:
        /*001c*/ 	.word	index@(__raygen__renderFrame)
        /*0020*/ 	.word	0x00000000
.L_5:


//--------------------- .nv.compat                --------------------------
	.section	.nv.compat,"",@"SHT_CUDA_COMPAT_INFO"
	.align	4
        /*0000*/ 	.byte	0x02, 0x09, 0x00, 0x00, 0x02, 0x02, 0x01, 0x00, 0x02, 0x05, 0x05, 0x00, 0x03, 0x07, 0x01, 0x01
        /*0010*/ 	.byte	0x02, 0x03, 0x00, 0x00, 0x02, 0x06, 0x01, 0x00, 0x04, 0x0b, 0x08, 0x00, 0x09, 0x00, 0x00, 0x00
        /*0020*/ 	.byte	0x00, 0x00, 0x00, 0x00


//--------------------- .nv.info.__raygen__renderFrame --------------------------
	.section	.nv.info.__raygen__renderFrame,"",@"SHT_CUDA_INFO"
	.sectionflags	@""
	.align	4


	//----- nvinfo : EIATTR_CUDA_API_VERSION
	.align		4
        /*0000*/ 	.byte	0x04, 0x37
        /*0002*/ 	.short	(.L_7 - .L_6)
.L_6:
        /*0004*/ 	.word	0x00000082


	//----- nvinfo : EIATTR_SPARSE_MMA_MASK
	.align		4
.L_7:
        /*0008*/ 	.byte	0x03, 0x50
        /*000a*/ 	.short	0x0000


	//----- nvinfo : EIATTR_MAXREG_COUNT
	.align		4
        /*000c*/ 	.byte	0x03, 0x1b
        /*000e*/ 	.short	0x00ff


	//----- nvinfo : EIATTR_MERCURY_ISA_VERSION
	.align		4
        /*0010*/ 	.byte	0x03, 0x5f
        /*0012*/ 	.short	0x0101


	//----- nvinfo : EIATTR_VRC_CTA_INIT_COUNT
	.align		4
        /*0014*/ 	.byte	0x02, 0x4a
	.zero		1
	.zero		1


	//----- nvinfo : EIATTR_EXIT_INSTR_OFFSETS
	.align		4
        /*0018*/ 	.byte	0x04, 0x1c
        /*001a*/ 	.short	(.L_9 - .L_8)


	//   ....[0]....
.L_8:
        /*001c*/ 	.word	0x00000010


	//----- nvinfo : EIATTR_SW_WAR
	.align		4
.L_9:
        /*0020*/ 	.byte	0x04, 0x36
        /*0022*/ 	.short	(.L_11 - .L_10)
.L_10:
        /*0024*/ 	.word	0x00000008
.L_11:


//--------------------- .nv.callgraph             --------------------------
	.section	.nv.callgraph,"",@"SHT_CUDA_CALLGRAPH"
	.align	4
	.sectionentsize	8
	.align		4
        /*0000*/ 	.word	0x00000000
	.align		4
        /*0004*/ 	.word	0xffffffff
	.align		4
        /*0008*/ 	.word	0x00000000
	.align		4
        /*000c*/ 	.word	0xfffffffe
	.align		4
        /*0010*/ 	.word	0x00000000
	.align		4
        /*0014*/ 	.word	0xfffffffd
	.align		4
        /*0018*/ 	.word	0x00000000
	.align		4
        /*001c*/ 	.word	0xfffffffc


//--------------------- .text.__raygen__renderFrame --------------------------
	.section	.text.__raygen__renderFrame,"ax",@progbits
	.align	128
        .global         __raygen__renderFrame
        .type           __raygen__renderFrame,@function
        .size           __raygen__renderFrame,(.L_x_1 - __raygen__renderFrame)
        .other          __raygen__renderFrame,@"STO_CUDA_ENTRY STV_DEFAULT"
__raygen__renderFrame:
.text.__raygen__renderFrame:
[----:B------:R-:W-:Y:S01]  /*0000*/  LDC R1, c[0x0][0x37c] ;  /* 0x0000df00ff017b82 */ /* 0x000fe20000000800 */
[----:B------:R-:W-:Y:S05]  /*0010*/  EXIT ;  /* 0x000000000000794d */ /* 0x000fea0003800000 */
.L_x_0:
[----:B------:R-:W-:-:S00]  /*0020*/  BRA `(.L_x_0) ;  /* 0xfffffffc00fc7947 */ /* 0x000fc0000383ffff */
[----:B------:R-:W-:-:S00]  /*0030*/  NOP ;  /* 0x0000000000007918 */ /* 0x000fc00000000000 */
        /* <DEDUP_REMOVED lines=12> */
.L_x_1:


//--------------------- .nv.shared.reserved.0     --------------------------
	.section	.nv.shared.reserved.0,"aw",@nobits
	.weak		__nv_reservedSMEM_offset_0_alias
	.size		__nv_reservedSMEM_offset_0_alias, 0, 64
	.other		__nv_reservedSMEM_offset_0_alias,@"STO_CUDA_RESERVED_SHARED STV_DEFAULT"
__nv_reservedSMEM_offset_0_alias:
	.zero		0
	.zero		64


//--------------------- .nv.constant0.__raygen__renderFrame --------------------------
	.section	.nv.constant0.__raygen__renderFrame,"a",@progbits
	.sectionflags	@""
	.align	4
.nv.constant0.__raygen__renderFrame:
	.zero		896


//--------------------- SYMBOLS --------------------------

	.type		.nv.reservedSmem.offset0,@object
	.size		.nv.reservedSmem.offset0,0x4
